//
// Generated by NVIDIA NVVM Compiler
//
// Compiler Build ID: CL-36424714
// Cuda compilation tools, release 13.0, V13.0.88
// Based on NVVM 20.0.0
//

.version 9.0
.target sm_100
.address_size 64

	// .globl	_Z10vector_addPfS_S_l

.visible .entry _Z10vector_addPfS_S_l(
	.param .u64 .ptr .align 1 _Z10vector_addPfS_S_l_param_0,
	.param .u64 .ptr .align 1 _Z10vector_addPfS_S_l_param_1,
	.param .u64 .ptr .align 1 _Z10vector_addPfS_S_l_param_2,
	.param .u64 _Z10vector_addPfS_S_l_param_3
)
{
	.reg .b32 	%r<5>;
	.reg .b32 	%f<4>;
	.reg .b64 	%rd<11>;

	ld.param.u64 	%rd1, [_Z10vector_addPfS_S_l_param_0];
	ld.param.u64 	%rd2, [_Z10vector_addPfS_S_l_param_1];
	ld.param.u64 	%rd3, [_Z10vector_addPfS_S_l_param_2];
	cvta.to.global.u64 	%rd4, %rd3;
	cvta.to.global.u64 	%rd5, %rd2;
	cvta.to.global.u64 	%rd6, %rd1;
	mov.u32 	%r1, %ntid.x;
	mov.u32 	%r2, %ctaid.x;
	mov.u32 	%r3, %tid.x;
	mad.lo.s32 	%r4, %r1, %r2, %r3;
	mul.wide.s32 	%rd7, %r4, 4;
	add.s64 	%rd8, %rd6, %rd7;
	ld.global.f32 	%f1, [%rd8];
	add.s64 	%rd9, %rd5, %rd7;
	ld.global.f32 	%f2, [%rd9];
	add.f32 	%f3, %f1, %f2;
	add.s64 	%rd10, %rd4, %rd7;
	st.global.f32 	[%rd10], %f3;
	ret;

}


// ===== COMPILED SASS (sm_100) =====

	.target	sm_100

	.elftype	@"ET_EXEC"


//--------------------- .note.nv.tkinfo           --------------------------
	.section	.note.nv.tkinfo,"",@"SHT_NOTE"
	.sectionflags	@"SHF_NOTE_NV_TKINFO"
	.tkinfo
        /*0018*/ 	.word	0x00000002
        /*0030*/ 	.string	""
        /*0030*/ 	.string	"ptxas"
        /*0030*/ 	.string	"Cuda compilation tools, release 13.0, V13.0.88"
        /*0030*/ 	.string	"Build cuda_13.0.r13.0/compiler.36424714_0"
        /*0030*/ 	.string	"-arch sm_100 -m 64 "



//--------------------- .note.nv.cuinfo           --------------------------
	.section	.note.nv.cuinfo,"",@"SHT_NOTE"
	.sectionflags	@"SHF_NOTE_NV_CUINFO"
        /*0018*/ 	.short	0x0002
        /*001a*/ 	.short	0x0064
        /*001c*/ 	.short	0x0082
	.zero		2


//--------------------- .nv.info                  --------------------------
	.section	.nv.info,"",@"SHT_CUDA_INFO"
	.align	4


	//----- nvinfo : EIATTR_REGCOUNT
	.align		4
        /*0000*/ 	.byte	0x04, 0x2f
        /*0002*/ 	.short	(.L_1 - .L_0)
	.align		4
.L_0:
        /*0004*/ 	.word	index@(_Z10vector_addPfS_S_l)
        /*0008*/ 	.word	0x0000000c


	//----- nvinfo : EIATTR_FRAME_SIZE
	.align		4
.L_1:
        /*000c*/ 	.byte	0x04, 0x11
        /*000e*/ 	.short	(.L_3 - .L_2)
	.align		4
.L_2:
        /*0010*/ 	.word	index@(_Z10vector_addPfS_S_l)
        /*0014*/ 	.word	0x00000000


	//----- nvinfo : EIATTR_MIN_STACK_SIZE
	.align		4
.L_3:
        /*0018*/ 	.byte	0x04, 0x12
        /*001a*/ 	.short	(.L_5 - .L_4)
	.align		4
.L_4:
        /*001c*/ 	.word	index@(_Z10vector_addPfS_S_l)
        /*0020*/ 	.word	0x00000000
.L_5:


//--------------------- .nv.compat                --------------------------
	.section	.nv.compat,"",@"SHT_CUDA_COMPAT_INFO"
	.align	4
        /*0000*/ 	.byte	0x02, 0x09, 0x00, 0x00, 0x02, 0x02, 0x01, 0x00, 0x02, 0x05, 0x05, 0x00, 0x03, 0x07, 0x01, 0x01
        /*0010*/ 	.byte	0x02, 0x03, 0x00, 0x00, 0x02, 0x06, 0x01, 0x00, 0x04, 0x0b, 0x08, 0x00, 0x09, 0x00, 0x00, 0x00
        /*0020*/ 	.byte	0x00, 0x00, 0x00, 0x00


//--------------------- .nv.info._Z10vector_addPfS_S_l --------------------------
	.section	.nv.info._Z10vector_addPfS_S_l,"",@"SHT_CUDA_INFO"
	.sectionflags	@""
	.align	4


	//----- nvinfo : EIATTR_CUDA_API_VERSION
	.align		4
        /*0000*/ 	.byte	0x04, 0x37
        /*0002*/ 	.short	(.L_7 - .L_6)
.L_6:
        /*0004*/ 	.word	0x00000082


	//----- nvinfo : EIATTR_KPARAM_INFO
	.align		4
.L_7:
        /*0008*/ 	.byte	0x04, 0x17
        /*000a*/ 	.short	(.L_9 - .L_8)
.L_8:
        /*000c*/ 	.word	0x00000000
        /*0010*/ 	.short	0x0003
        /*0012*/ 	.short	0x0018
        /*0014*/ 	.byte	0x00, 0xf0, 0x21, 0x00


	//----- nvinfo : EIATTR_KPARAM_INFO
	.align		4
.L_9:
        /*0018*/ 	.byte	0x04, 0x17
        /*001a*/ 	.short	(.L_11 - .L_10)
.L_10:
        /*001c*/ 	.word	0x00000000
        /*0020*/ 	.short	0x0002
        /*0022*/ 	.short	0x0010
        /*0024*/ 	.byte	0x00, 0xf5, 0x21, 0x00


	//----- nvinfo : EIATTR_KPARAM_INFO
	.align		4
.L_11:
        /*0028*/ 	.byte	0x04, 0x17
        /*002a*/ 	.short	(.L_13 - .L_12)
.L_12:
        /*002c*/ 	.word	0x00000000
        /*0030*/ 	.short	0x0001
        /*0032*/ 	.short	0x0008
        /*0034*/ 	.byte	0x00, 0xf5, 0x21, 0x00


	//----- nvinfo : EIATTR_KPARAM_INFO
	.align		4
.L_13:
        /*0038*/ 	.byte	0x04, 0x17
        /*003a*/ 	.short	(.L_15 - .L_14)
.L_14:
        /*003c*/ 	.word	0x00000000
        /*0040*/ 	.short	0x0000
        /*0042*/ 	.short	0x0000
        /*0044*/ 	.byte	0x00, 0xf5, 0x21, 0x00


	//----- nvinfo : EIATTR_SPARSE_MMA_MASK
	.align		4
.L_15:
        /*0048*/ 	.byte	0x03, 0x50
        /*004a*/ 	.short	0x0000


	//----- nvinfo : EIATTR_MAXREG_COUNT
	.align		4
        /*004c*/ 	.byte	0x03, 0x1b
        /*004e*/ 	.short	0x00ff


	//----- nvinfo : EIATTR_MERCURY_ISA_VERSION
	.align		4
        /*0050*/ 	.byte	0x03, 0x5f
        /*0052*/ 	.short	0x0101


	//----- nvinfo : EIATTR_VRC_CTA_INIT_COUNT
	.align		4
        /*0054*/ 	.byte	0x02, 0x4a
	.zero		1
	.zero		1


	//----- nvinfo : EIATTR_EXIT_INSTR_OFFSETS
	.align		4
        /*0058*/ 	.byte	0x04, 0x1c
        /*005a*/ 	.short	(.L_17 - .L_16)


	//   ....[0]....
.L_16:
        /*005c*/ 	.word	0x00000100


	//----- nvinfo : EIATTR_CBANK_PARAM_SIZE
	.align		4
.L_17:
        /*0060*/ 	.byte	0x03, 0x19
        /*0062*/ 	.short	0x0020


	//----- nvinfo : EIATTR_PARAM_CBANK
	.align		4
        /*0064*/ 	.byte	0x04, 0x0a
        /*0066*/ 	.short	(.L_19 - .L_18)
	.align		4
.L_18:
        /*0068*/ 	.word	index@(.nv.constant0._Z10vector_addPfS_S_l)
        /*006c*/ 	.short	0x0380
        /*006e*/ 	.short	0x0020


	//----- nvinfo : EIATTR_SW_WAR
	.align		4
.L_19:
        /*0070*/ 	.byte	0x04, 0x36
        /*0072*/ 	.short	(.L_21 - .L_20)
.L_20:
        /*0074*/ 	.word	0x00000008
.L_21:


//--------------------- .nv.callgraph             --------------------------
	.section	.nv.callgraph,"",@"SHT_CUDA_CALLGRAPH"
	.align	4
	.sectionentsize	8
	.align		4
        /*0000*/ 	.word	0x00000000
	.align		4
        /*0004*/ 	.word	0xffffffff
	.align		4
        /*0008*/ 	.word	0x00000000
	.align		4
        /*000c*/ 	.word	0xfffffffe
	.align		4
        /*0010*/ 	.word	0x00000000
	.align		4
        /*0014*/ 	.word	0xfffffffd
	.align		4
        /*0018*/ 	.word	0x00000000
	.align		4
        /*001c*/ 	.word	0xfffffffc


//--------------------- .text._Z10vector_addPfS_S_l --------------------------
	.section	.text._Z10vector_addPfS_S_l,"ax",@progbits
	.align	128
        .global         _Z10vector_addPfS_S_l
        .type           _Z10vector_addPfS_S_l,@function
        .size           _Z10vector_addPfS_S_l,(.L_x_1 - _Z10vector_addPfS_S_l)
        .other          _Z10vector_addPfS_S_l,@"STO_CUDA_ENTRY STV_DEFAULT"
_Z10vector_addPfS_S_l:
.text._Z10vector_addPfS_S_l:
[----:B------:R-:W-:Y:S01]  /*0000*/  LDC R1, c[0x0][0x37c] ;  /* 0x0000df00ff017b82 */ /* 0x000fe20000000800 */
[----:B------:R-:W0:Y:S07]  /*0010*/  S2R R9, SR_CTAID.X ;  /* 0x0000000000097919 */ /* 0x000e2e0000002500 */
[----:B------:R-:W1:Y:S01]  /*0020*/  LDC.64 R2, c[0x0][0x380] ;  /* 0x0000e000ff027b82 */ /* 0x000e620000000a00 */
[----:B------:R-:W0:Y:S01]  /*0030*/  LDCU UR6, c[0x0][0x360] ;  /* 0x00006c00ff0677ac */ /* 0x000e220008000800 */
[----:B------:R-:W0:Y:S01]  /*0040*/  S2R R0, SR_TID.X ;  /* 0x0000000000007919 */ /* 0x000e220000002100 */
[----:B------:R-:W2:Y:S05]  /*0050*/  LDCU.64 UR4, c[0x0][0x358] ;  /* 0x00006b00ff0477ac */ /* 0x000eaa0008000a00 */
[----:B------:R-:W3:Y:S08]  /*0060*/  LDC.64 R4, c[0x0][0x388] ;  /* 0x0000e200ff047b82 */ /* 0x000ef00000000a00 */
[----:B------:R-:W4:Y:S01]  /*0070*/  LDC.64 R6, c[0x0][0x390] ;  /* 0x0000e400ff067b82 */ /* 0x000f220000000a00 */
[----:B0-----:R-:W-:-:S04]  /*0080*/  IMAD R9, R9, UR6, R0 ;  /* 0x0000000609097c24 */ /* 0x001fc8000f8e0200 */
[----:B-1----:R-:W-:-:S04]  /*0090*/  IMAD.WIDE R2, R9, 0x4, R2 ;  /* 0x0000000409027825 */ /* 0x002fc800078e0202 */
[C---:B---3--:R-:W-:Y:S02]  /*00a0*/  IMAD.WIDE R4, R9.reuse, 0x4, R4 ;  /* 0x0000000409047825 */ /* 0x048fe400078e0204 */
[----:B--2---:R-:W2:Y:S04]  /*00b0*/  LDG.E R2, desc[UR4][R2.64] ;  /* 0x0000000402027981 */ /* 0x004ea8000c1e1900 */
[----:B------:R-:W2:Y:S01]  /*00c0*/  LDG.E R5, desc[UR4][R4.64] ;  /* 0x0000000404057981 */ /* 0x000ea2000c1e1900 */
[----:B----4-:R-:W-:-:S04]  /*00d0*/  IMAD.WIDE R6, R9, 0x4, R6 ;  /* 0x0000000409067825 */ /* 0x010fc800078e0206 */
[----:B--2---:R-:W-:-:S05]  /*00e0*/  FADD R9, R2, R5 ;  /* 0x0000000502097221 */ /* 0x004fca0000000000 */
[----:B------:R-:W-:Y:S01]  /*00f0*/  STG.E desc[UR4][R6.64], R9 ;  /* 0x0000000906007986 */ /* 0x000fe2000c101904 */
[----:B------:R-:W-:Y:S05]  /*0100*/  EXIT ;  /* 0x000000000000794d */ /* 0x000fea0003800000 */
.L_x_0:
[----:B------:R-:W-:-:S00]  /*0110*/  BRA `(.L_x_0) ;  /* 0xfffffffc00fc7947 */ /* 0x000fc0000383ffff */
[----:B------:R-:W-:-:S00]  /*0120*/  NOP ;  /* 0x0000000000007918 */ /* 0x000fc00000000000 */
        /* <DEDUP_REMOVED lines=13> */
.L_x_1:


//--------------------- .nv.shared.reserved.0     --------------------------
	.section	.nv.shared.reserved.0,"aw",@nobits
	.weak		__nv_reservedSMEM_offset_0_alias
	.size		__nv_reservedSMEM_offset_0_alias, 0, 64
	.other		__nv_reservedSMEM_offset_0_alias,@"STO_CUDA_RESERVED_SHARED STV_DEFAULT"
__nv_reservedSMEM_offset_0_alias:
	.zero		0
	.zero		64


//--------------------- .nv.constant0._Z10vector_addPfS_S_l --------------------------
	.section	.nv.constant0._Z10vector_addPfS_S_l,"a",@progbits
	.sectionflags	@""
	.align	4
.nv.constant0._Z10vector_addPfS_S_l:
	.zero		928


//--------------------- SYMBOLS --------------------------

	.type		.nv.reservedSmem.offset0,@object
	.size		.nv.reservedSmem.offset0,0x4
